	.headerflags	@"EF_CUDA_TEXMODE_UNIFIED EF_CUDA_64BIT_ADDRESS EF_CUDA_ACCELERATORS EF_CUDA_SM90 EF_CUDA_VIRTUAL_SM(EF_CUDA_SM90)"
	.elftype	@"ET_EXEC"


//--------------------- .nv.info                  --------------------------
	.section	.nv.info,"",@"SHT_CUDA_INFO"
	.align	4


	//----- nvinfo : EIATTR_REGCOUNT
	.align		4
        /*0000*/ 	.byte	0x04, 0x2f
        /*0002*/ 	.short	(.L_3 - .L_2)
	.align		4
.L_2:
        /*0004*/ 	.word	index@(triton_poi_fused_div_0)
        /*0008*/ 	.word	0x00000014


	//----- nvinfo : EIATTR_MIN_STACK_SIZE
	.align		4
.L_3:
        /*000c*/ 	.byte	0x04, 0x12
        /*000e*/ 	.short	(.L_5 - .L_4)
	.align		4
.L_4:
        /*0010*/ 	.word	index@(triton_poi_fused_div_0)
        /*0014*/ 	.word	0x00000000


	//----- nvinfo : EIATTR_FRAME_SIZE
	.align		4
.L_5:
        /*0018*/ 	.byte	0x04, 0x11
        /*001a*/ 	.short	(.L_7 - .L_6)
	.align		4
.L_6:
        /*001c*/ 	.word	index@(triton_poi_fused_div_0)
        /*0020*/ 	.word	0x00000000


	//----- nvinfo : EIATTR_MIN_STACK_SIZE
	.align		4
.L_7:
        /*0024*/ 	.byte	0x04, 0x12
        /*0026*/ 	.short	(.L_9 - .L_8)
	.align		4
.L_8:
        /*0028*/ 	.word	index@(triton_poi_fused_div_0)
        /*002c*/ 	.word	0x00000000
.L_9:


//--------------------- .nv.info.triton_poi_fused_div_0 --------------------------
	.section	.nv.info.triton_poi_fused_div_0,"",@"SHT_CUDA_INFO"
	.sectionflags	@""
	.align	4


	//----- nvinfo : EIATTR_CUDA_API_VERSION
	.align		4
        /*0000*/ 	.byte	0x04, 0x37
        /*0002*/ 	.short	(.L_11 - .L_10)
.L_10:
        /*0004*/ 	.word	0x0000007c


	//----- nvinfo : EIATTR_KPARAM_INFO
	.align		4
.L_11:
        /*0008*/ 	.byte	0x04, 0x17
        /*000a*/ 	.short	(.L_13 - .L_12)
.L_12:
        /*000c*/ 	.word	0x00000000
        /*0010*/ 	.short	0x0002
        /*0012*/ 	.short	0x0010
        /*0014*/ 	.byte	0x00, 0xf0, 0x11, 0x00


	//----- nvinfo : EIATTR_KPARAM_INFO
	.align		4
.L_13:
        /*0018*/ 	.byte	0x04, 0x17
        /*001a*/ 	.short	(.L_15 - .L_14)
.L_14:
        /*001c*/ 	.word	0x00000000
        /*0020*/ 	.short	0x0001
        /*0022*/ 	.short	0x0008
        /*0024*/ 	.byte	0x00, 0xf4, 0x21, 0x00


	//----- nvinfo : EIATTR_KPARAM_INFO
	.align		4
.L_15:
        /*0028*/ 	.byte	0x04, 0x17
        /*002a*/ 	.short	(.L_17 - .L_16)
.L_16:
        /*002c*/ 	.word	0x00000000
        /*0030*/ 	.short	0x0000
        /*0032*/ 	.short	0x0000
        /*0034*/ 	.byte	0x00, 0xf4, 0x21, 0x00


	//----- nvinfo : EIATTR_SPARSE_MMA_MASK
	.align		4
.L_17:
        /*0038*/ 	.byte	0x03, 0x50
        /*003a*/ 	.short	0x0000


	//----- nvinfo : EIATTR_MAXREG_COUNT
	.align		4
        /*003c*/ 	.byte	0x03, 0x1b
        /*003e*/ 	.short	0x00ff


	//----- nvinfo : EIATTR_EXIT_INSTR_OFFSETS
	.align		4
        /*0040*/ 	.byte	0x04, 0x1c
        /*0042*/ 	.short	(.L_19 - .L_18)


	//   ....[0]....
.L_18:
        /*0044*/ 	.word	0x00000400


	//   ....[1]....
        /*0048*/ 	.word	0x00000420


	//----- nvinfo : EIATTR_REQNTID
	.align		4
.L_19:
        /*004c*/ 	.byte	0x04, 0x10
        /*004e*/ 	.short	(.L_21 - .L_20)
.L_20:
        /*0050*/ 	.word	0x00000080
        /*0054*/ 	.word	0x00000001
        /*0058*/ 	.word	0x00000001


	//----- nvinfo : EIATTR_CBANK_PARAM_SIZE
	.align		4
.L_21:
        /*005c*/ 	.byte	0x03, 0x19
        /*005e*/ 	.short	0x0014


	//----- nvinfo : EIATTR_PARAM_CBANK
	.align		4
        /*0060*/ 	.byte	0x04, 0x0a
        /*0062*/ 	.short	(.L_23 - .L_22)
	.align		4
.L_22:
        /*0064*/ 	.word	index@(.nv.constant0.triton_poi_fused_div_0)
        /*0068*/ 	.short	0x0210
        /*006a*/ 	.short	0x0014


	//----- nvinfo : EIATTR_SW_WAR
	.align		4
.L_23:
        /*006c*/ 	.byte	0x04, 0x36
        /*006e*/ 	.short	(.L_25 - .L_24)
.L_24:
        /*0070*/ 	.word	0x00000008
.L_25:


//--------------------- .nv.callgraph             --------------------------
	.section	.nv.callgraph,"",@"SHT_CUDA_CALLGRAPH"
	.align	4
	.sectionentsize	8
	.align		4
        /*0000*/ 	.word	0x00000000
	.align		4
        /*0004*/ 	.word	0xffffffff
	.align		4
        /*0008*/ 	.word	0x00000000
	.align		4
        /*000c*/ 	.word	0xfffffffe
	.align		4
        /*0010*/ 	.word	0x00000000
	.align		4
        /*0014*/ 	.word	0xfffffffd
	.align		4
        /*0018*/ 	.word	0x00000000
	.align		4
        /*001c*/ 	.word	0xfffffffc


//--------------------- .nv.constant4             --------------------------
	.section	.nv.constant4,"a",@progbits
	.align	8
	.align		8
.nv.constant4:
        /*0000*/ 	.dword	_$_str
	.align		8
        /*0008*/ 	.dword	_$_str_$_2


//--------------------- .text.triton_poi_fused_div_0 --------------------------
	.section	.text.triton_poi_fused_div_0,"ax",@progbits
	.align	128
        .global         triton_poi_fused_div_0
        .type           triton_poi_fused_div_0,@function
        .size           triton_poi_fused_div_0,(.L_x_1 - triton_poi_fused_div_0)
        .other          triton_poi_fused_div_0,@"STO_CUDA_ENTRY STV_DEFAULT"
triton_poi_fused_div_0:
.text.triton_poi_fused_div_0:
[----:B------:R-:W0:Y:S02]  /*0000*/  LDC R1, c[0x0][0x28] ;  /* 0x00000a00ff017b82 */ /* 0x000e240000000800 */
[----:B------:R-:W1:Y:S01]  /*0010*/  S2R R0, SR_TID.X ;  /* 0x0000000000007919 */ /* 0x000e620000002100 */
[----:B------:R-:W2:Y:S01]  /*0020*/  LDC.64 R2, c[0x0][0x210] ;  /* 0x00008400ff027b82 */ /* 0x000ea20000000a00 */
[----:B------:R-:W-:Y:S01]  /*0030*/  CS2R R10, SRZ ;  /* 0x00000000000a7805 */ /* 0x000fe2000001ff00 */
[----:B------:R-:W-:Y:S01]  /*0040*/  ULDC.64 UR4, c[0x0][0x208] ;  /* 0x0000820000047ab9 */ /* 0x000fe20000000a00 */
[----:B------:R-:W3:Y:S01]  /*0050*/  S2R R7, SR_CTAID.X ;  /* 0x0000000000077919 */ /* 0x000ee20000002500 */
[----:B-1----:R-:W-:Y:S02]  /*0060*/  SHF.L.U32 R0, R0, 0x1, RZ ;  /* 0x0000000100007819 */ /* 0x002fe400000006ff */
[----:B---3--:R-:W-:Y:S02]  /*0070*/  SHF.R.S32.HI R4, RZ, 0x17, R7 ;  /* 0x00000017ff047819 */ /* 0x008fe40000011407 */
[----:B------:R-:W-:Y:S02]  /*0080*/  LOP3.LUT R0, R0, 0xfe, RZ, 0xc0, !PT ;  /* 0x000000fe00007812 */ /* 0x000fe400078ec0ff */
[----:B------:R-:W-:-:S02]  /*0090*/  SGXT R4, R4, 0x1 ;  /* 0x000000010404781a */ /* 0x000fc40000000200 */
[----:B------:R-:W-:Y:S01]  /*00a0*/  LEA R7, R7, R0, 0x8 ;  /* 0x0000000007077211 */ /* 0x000fe200078e40ff */
[----:B------:R-:W-:-:S03]  /*00b0*/  HFMA2.MMA R0, -RZ, RZ, 0, 0 ;  /* 0x00000000ff007435 */ /* 0x000fc600000001ff */
[----:B------:R-:W-:Y:S02]  /*00c0*/  LEA.HI R4, R4, R7, RZ, 0x2 ;  /* 0x0000000704047211 */ /* 0x000fe400078f10ff */
[----:B------:R-:W-:Y:S02]  /*00d0*/  ISETP.GE.AND P0, PT, R7, 0x100, PT ;  /* 0x000001000700780c */ /* 0x000fe40003f06270 */
[----:B------:R-:W-:-:S05]  /*00e0*/  LOP3.LUT R9, R4, 0xfffffffc, RZ, 0xc0, !PT ;  /* 0xfffffffc04097812 */ /* 0x000fca00078ec0ff */
[----:B--2---:R-:W-:Y:S01]  /*00f0*/  IMAD.WIDE R8, R9, 0x4, R2 ;  /* 0x0000000409087825 */ /* 0x004fe200078e0202 */
[----:B------:R-:W-:Y:S02]  /*0100*/  CS2R R12, SRZ ;  /* 0x00000000000c7805 */ /* 0x000fe4000001ff00 */
[----:B------:R-:W-:-:S03]  /*0110*/  MOV R6, RZ ;  /* 0x000000ff00067202 */ /* 0x000fc60000000f00 */
[----:B------:R-:W2:Y:S01]  /*0120*/  @!P0 LDG.E.EL R10, desc[UR4][R8.64+0x4] ;  /* 0x00000404080a8981 */ /* 0x000ea2000c2e1900 */
[----:B------:R-:W-:-:S03]  /*0130*/  CS2R R14, SRZ ;  /* 0x00000000000e7805 */ /* 0x000fc6000001ff00 */
[----:B------:R-:W3:Y:S04]  /*0140*/  @!P0 LDG.E.EL R0, desc[UR4][R8.64] ;  /* 0x0000000408008981 */ /* 0x000ee8000c2e1900 */
[----:B------:R-:W4:Y:S04]  /*0150*/  @!P0 LDG.E.EL R11, desc[UR4][R8.64+0x4] ;  /* 0x00000404080b8981 */ /* 0x000f28000c2e1900 */
[----:B------:R-:W5:Y:S04]  /*0160*/  @!P0 LDG.E.EL R12, desc[UR4][R8.64+0x8] ;  /* 0x00000804080c8981 */ /* 0x000f68000c2e1900 */
[----:B------:R-:W5:Y:S04]  /*0170*/  @!P0 LDG.E.EL R6, desc[UR4][R8.64] ;  /* 0x0000000408068981 */ /* 0x000f68000c2e1900 */
[----:B------:R-:W5:Y:S04]  /*0180*/  @!P0 LDG.E.EL R14, desc[UR4][R8.64+0xc] ;  /* 0x00000c04080e8981 */ /* 0x000f68000c2e1900 */
[----:B------:R-:W5:Y:S04]  /*0190*/  @!P0 LDG.E.EL R13, desc[UR4][R8.64+0x8] ;  /* 0x00000804080d8981 */ /* 0x000f68000c2e1900 */
[----:B------:R-:W5:Y:S01]  /*01a0*/  @!P0 LDG.E.EL R15, desc[UR4][R8.64+0xc] ;  /* 0x00000c04080f8981 */ /* 0x000f62000c2e1900 */
[----:B------:R-:W-:Y:S01]  /*01b0*/  CS2R R4, SRZ ;  /* 0x0000000000047805 */ /* 0x000fe2000001ff00 */
[----:B------:R-:W-:-:S05]  /*01c0*/  IMAD.WIDE R2, R7, 0x4, R2 ;  /* 0x0000000407027825 */ /* 0x000fca00078e0202 */
[----:B------:R1:W5:Y:S02]  /*01d0*/  @!P0 LDG.E.64 R4, desc[UR4][R2.64] ;  /* 0x0000000402048981 */ /* 0x000364000c1e1b00 */
[----:B-1----:R-:W1:Y:S02]  /*01e0*/  LDC.64 R2, c[0x0][0x218] ;  /* 0x00008600ff027b82 */ /* 0x002e640000000a00 */
[----:B-1----:R-:W-:-:S04]  /*01f0*/  IMAD.WIDE R2, R7, 0x4, R2 ;  /* 0x0000000407027825 */ /* 0x002fc800078e0202 */
[----:B--2---:R-:W-:-:S04]  /*0200*/  FMUL R17, R10, R10 ;  /* 0x0000000a0a117220 */ /* 0x004fc80000400000 */
[----:B---3--:R-:W-:Y:S01]  /*0210*/  FFMA R17, R0, R0, R17 ;  /* 0x0000000000117223 */ /* 0x008fe20000000011 */
[----:B----4-:R-:W-:-:S03]  /*0220*/  FMUL R11, R11, R11 ;  /* 0x0000000b0b0b7220 */ /* 0x010fc60000400000 */
[----:B-----5:R-:W-:Y:S01]  /*0230*/  FFMA R17, R12, R12, R17 ;  /* 0x0000000c0c117223 */ /* 0x020fe20000000011 */
[----:B------:R-:W-:-:S03]  /*0240*/  FFMA R6, R6, R6, R11 ;  /* 0x0000000606067223 */ /* 0x000fc6000000000b */
[----:B------:R-:W-:Y:S01]  /*0250*/  FFMA R17, R14, R14, R17 ;  /* 0x0000000e0e117223 */ /* 0x000fe20000000011 */
[----:B------:R-:W-:-:S03]  /*0260*/  FFMA R6, R13, R13, R6 ;  /* 0x0000000d0d067223 */ /* 0x000fc60000000006 */
[----:B------:R-:W1:Y:S01]  /*0270*/  MUFU.SQRT R0, R17 ;  /* 0x0000001100007308 */ /* 0x000e620000002000 */
[----:B------:R-:W-:-:S07]  /*0280*/  FFMA R6, R15, R15, R6 ;  /* 0x0000000f0f067223 */ /* 0x000fce0000000006 */
[----:B------:R-:W2:Y:S01]  /*0290*/  MUFU.SQRT R8, R6 ;  /* 0x0000000600087308 */ /* 0x000ea20000002000 */
[C---:B-1----:R-:W-:Y:S02]  /*02a0*/  FSETP.GT.AND P2, PT, R0.reuse, 9.9999999600419720025e-13, PT ;  /* 0x2b8cbccc0000780b */ /* 0x042fe40003f44000 */
[----:B------:R-:W-:Y:S02]  /*02b0*/  FSETP.NAN.AND P3, PT, R0, R0, PT ;  /* 0x000000000000720b */ /* 0x000fe40003f68000 */
[----:B--2---:R-:W-:-:S09]  /*02c0*/  FSETP.GT.AND P1, PT, R8, 9.9999999600419720025e-13, PT ;  /* 0x2b8cbccc0800780b */ /* 0x004fd20003f24000 */
[----:B------:R-:W-:Y:S02]  /*02d0*/  @!P2 FSEL R0, R0, 9.9999999600419720025e-13, P3 ;  /* 0x2b8cbccc0000a808 */ /* 0x000fe40001800000 */
[----:B------:R-:W-:Y:S02]  /*02e0*/  FSETP.NAN.AND P3, PT, R8, R8, PT ;  /* 0x000000080800720b */ /* 0x000fe40003f68000 */
[----:B------:R-:W-:Y:S02]  /*02f0*/  FSETP.GT.AND P2, PT, R0, 8.50705917302346158658e+37, PT ;  /* 0x7e8000000000780b */ /* 0x000fe40003f44000 */
[----:B------:R-:W-:Y:S02]  /*0300*/  @!P1 FSEL R8, R8, 9.9999999600419720025e-13, P3 ;  /* 0x2b8cbccc08089808 */ /* 0x000fe40001800000 */
[----:B------:R-:W-:Y:S02]  /*0310*/  FSETP.GEU.AND P3, PT, R0, 1.175494350822287508e-38, PT ;  /* 0x008000000000780b */ /* 0x000fe40003f6e000 */
[----:B------:R-:W-:-:S02]  /*0320*/  FSETP.GT.AND P1, PT, R8, 8.50705917302346158658e+37, PT ;  /* 0x7e8000000800780b */ /* 0x000fc40003f24000 */
[----:B------:R-:W-:-:S05]  /*0330*/  FSETP.GEU.AND P4, PT, R8, 1.175494350822287508e-38, PT ;  /* 0x008000000800780b */ /* 0x000fca0003f8e000 */
[----:B------:R-:W-:Y:S01]  /*0340*/  @P2 FMUL R0, R0, 0.25 ;  /* 0x3e80000000002820 */ /* 0x000fe20000400000 */
[----:B------:R-:W-:-:S03]  /*0350*/  @P2 FMUL R4, R4, 0.25 ;  /* 0x3e80000004042820 */ /* 0x000fc60000400000 */
[----:B------:R-:W-:Y:S01]  /*0360*/  @!P3 FMUL R0, R0, 16777216 ;  /* 0x4b8000000000b820 */ /* 0x000fe20000400000 */
[----:B------:R-:W-:Y:S01]  /*0370*/  @!P3 FMUL R4, R4, 16777216 ;  /* 0x4b8000000404b820 */ /* 0x000fe20000400000 */
[----:B------:R-:W-:Y:S01]  /*0380*/  @P1 FMUL R8, R8, 0.25 ;  /* 0x3e80000008081820 */ /* 0x000fe20000400000 */
[----:B------:R-:W-:Y:S01]  /*0390*/  @P1 FMUL R5, R5, 0.25 ;  /* 0x3e80000005051820 */ /* 0x000fe20000400000 */
[----:B------:R-:W1:Y:S02]  /*03a0*/  MUFU.RCP R9, R0 ;  /* 0x0000000000097308 */ /* 0x000e640000001000 */
[----:B------:R-:W-:Y:S01]  /*03b0*/  @!P4 FMUL R8, R8, 16777216 ;  /* 0x4b8000000808c820 */ /* 0x000fe20000400000 */
[----:B------:R-:W-:-:S05]  /*03c0*/  @!P4 FMUL R5, R5, 16777216 ;  /* 0x4b8000000505c820 */ /* 0x000fca0000400000 */
[----:B------:R-:W2:Y:S01]  /*03d0*/  MUFU.RCP R8, R8 ;  /* 0x0000000800087308 */ /* 0x000ea20000001000 */
[----:B-1----:R-:W-:Y:S01]  /*03e0*/  FMUL R4, R9, R4 ;  /* 0x0000000409047220 */ /* 0x002fe20000400000 */
[----:B--2---:R-:W-:Y:S01]  /*03f0*/  FMUL R5, R8, R5 ;  /* 0x0000000508057220 */ /* 0x004fe20000400000 */
[----:B------:R-:W-:Y:S06]  /*0400*/  @P0 EXIT ;  /* 0x000000000000094d */ /* 0x000fec0003800000 */
[----:B------:R-:W-:Y:S01]  /*0410*/  STG.E.64 desc[UR4][R2.64], R4 ;  /* 0x0000000402007986 */ /* 0x000fe2000c101b04 */
[----:B------:R-:W-:Y:S05]  /*0420*/  EXIT ;  /* 0x000000000000794d */ /* 0x000fea0003800000 */
.L_x_0:
[----:B------:R-:W-:-:S00]  /*0430*/  BRA `(.L_x_0) ;  /* 0xfffffffc00fc7947 */ /* 0x000fc0000383ffff */
[----:B------:R-:W-:-:S00]  /*0440*/  NOP ;  /* 0x0000000000007918 */ /* 0x000fc00000000000 */
        /* <DEDUP_REMOVED lines=11> */
.L_x_1:


//--------------------- .nv.global.init           --------------------------
	.section	.nv.global.init,"aw",@progbits
.nv.global.init:
	.type		_$_str,@object
	.size		_$_str,(_$_str_$_2 - _$_str)
_$_str:
        /*0000*/ 	.byte	0x5f, 0x5f, 0x43, 0x55, 0x44, 0x41, 0x5f, 0x46, 0x54, 0x5a, 0x00
	.type		_$_str_$_2,@object
	.size		_$_str_$_2,(.L_1 - _$_str_$_2)
_$_str_$_2:
        /*000b*/ 	.byte	0x5f, 0x5f, 0x43, 0x55, 0x44, 0x41, 0x5f, 0x50, 0x52, 0x45, 0x43, 0x5f, 0x53, 0x51, 0x52, 0x54
        /*001b*/ 	.byte	0x00
.L_1:


//--------------------- .nv.constant0.triton_poi_fused_div_0 --------------------------
	.section	.nv.constant0.triton_poi_fused_div_0,"a",@progbits
	.sectionflags	@""
	.align	4
.nv.constant0.triton_poi_fused_div_0:
	.zero		548
